	.headerflags	@"EF_CUDA_TEXMODE_UNIFIED EF_CUDA_64BIT_ADDRESS EF_CUDA_ACCELERATORS EF_CUDA_SM90 EF_CUDA_VIRTUAL_SM(EF_CUDA_SM90)"
	.elftype	@"ET_EXEC"


//--------------------- .nv.info                  --------------------------
	.section	.nv.info,"",@"SHT_CUDA_INFO"
	.align	4


	//----- nvinfo : EIATTR_REGCOUNT
	.align		4
        /*0000*/ 	.byte	0x04, 0x2f
        /*0002*/ 	.short	(.L_1 - .L_0)
	.align		4
.L_0:
        /*0004*/ 	.word	index@(triton_poi_fused_clone_5)
        /*0008*/ 	.word	0x0000000f


	//----- nvinfo : EIATTR_MIN_STACK_SIZE
	.align		4
.L_1:
        /*000c*/ 	.byte	0x04, 0x12
        /*000e*/ 	.short	(.L_3 - .L_2)
	.align		4
.L_2:
        /*0010*/ 	.word	index@(triton_poi_fused_clone_5)
        /*0014*/ 	.word	0x00000000


	//----- nvinfo : EIATTR_FRAME_SIZE
	.align		4
.L_3:
        /*0018*/ 	.byte	0x04, 0x11
        /*001a*/ 	.short	(.L_5 - .L_4)
	.align		4
.L_4:
        /*001c*/ 	.word	index@(triton_poi_fused_clone_5)
        /*0020*/ 	.word	0x00000000


	//----- nvinfo : EIATTR_MIN_STACK_SIZE
	.align		4
.L_5:
        /*0024*/ 	.byte	0x04, 0x12
        /*0026*/ 	.short	(.L_7 - .L_6)
	.align		4
.L_6:
        /*0028*/ 	.word	index@(triton_poi_fused_clone_5)
        /*002c*/ 	.word	0x00000000
.L_7:


//--------------------- .nv.info.triton_poi_fused_clone_5 --------------------------
	.section	.nv.info.triton_poi_fused_clone_5,"",@"SHT_CUDA_INFO"
	.sectionflags	@""
	.align	4


	//----- nvinfo : EIATTR_CUDA_API_VERSION
	.align		4
        /*0000*/ 	.byte	0x04, 0x37
        /*0002*/ 	.short	(.L_9 - .L_8)
.L_8:
        /*0004*/ 	.word	0x0000007c


	//----- nvinfo : EIATTR_KPARAM_INFO
	.align		4
.L_9:
        /*0008*/ 	.byte	0x04, 0x17
        /*000a*/ 	.short	(.L_11 - .L_10)
.L_10:
        /*000c*/ 	.word	0x00000000
        /*0010*/ 	.short	0x0002
        /*0012*/ 	.short	0x0010
        /*0014*/ 	.byte	0x00, 0xf0, 0x11, 0x00


	//----- nvinfo : EIATTR_KPARAM_INFO
	.align		4
.L_11:
        /*0018*/ 	.byte	0x04, 0x17
        /*001a*/ 	.short	(.L_13 - .L_12)
.L_12:
        /*001c*/ 	.word	0x00000000
        /*0020*/ 	.short	0x0001
        /*0022*/ 	.short	0x0008
        /*0024*/ 	.byte	0x00, 0xf4, 0x21, 0x00


	//----- nvinfo : EIATTR_KPARAM_INFO
	.align		4
.L_13:
        /*0028*/ 	.byte	0x04, 0x17
        /*002a*/ 	.short	(.L_15 - .L_14)
.L_14:
        /*002c*/ 	.word	0x00000000
        /*0030*/ 	.short	0x0000
        /*0032*/ 	.short	0x0000
        /*0034*/ 	.byte	0x00, 0xf4, 0x21, 0x00


	//----- nvinfo : EIATTR_SPARSE_MMA_MASK
	.align		4
.L_15:
        /*0038*/ 	.byte	0x03, 0x50
        /*003a*/ 	.short	0x0000


	//----- nvinfo : EIATTR_MAXREG_COUNT
	.align		4
        /*003c*/ 	.byte	0x03, 0x1b
        /*003e*/ 	.short	0x00ff


	//----- nvinfo : EIATTR_EXIT_INSTR_OFFSETS
	.align		4
        /*0040*/ 	.byte	0x04, 0x1c
        /*0042*/ 	.short	(.L_17 - .L_16)


	//   ....[0]....
.L_16:
        /*0044*/ 	.word	0x00000220


	//   ....[1]....
        /*0048*/ 	.word	0x00000240


	//----- nvinfo : EIATTR_REQNTID
	.align		4
.L_17:
        /*004c*/ 	.byte	0x04, 0x10
        /*004e*/ 	.short	(.L_19 - .L_18)
.L_18:
        /*0050*/ 	.word	0x00000080
        /*0054*/ 	.word	0x00000001
        /*0058*/ 	.word	0x00000001


	//----- nvinfo : EIATTR_CRS_STACK_SIZE
	.align		4
.L_19:
        /*005c*/ 	.byte	0x04, 0x1e
        /*005e*/ 	.short	(.L_21 - .L_20)
.L_20:
        /*0060*/ 	.word	0x00000000


	//----- nvinfo : EIATTR_CBANK_PARAM_SIZE
	.align		4
.L_21:
        /*0064*/ 	.byte	0x03, 0x19
        /*0066*/ 	.short	0x0014


	//----- nvinfo : EIATTR_PARAM_CBANK
	.align		4
        /*0068*/ 	.byte	0x04, 0x0a
        /*006a*/ 	.short	(.L_23 - .L_22)
	.align		4
.L_22:
        /*006c*/ 	.word	index@(.nv.constant0.triton_poi_fused_clone_5)
        /*0070*/ 	.short	0x0210
        /*0072*/ 	.short	0x0014


	//----- nvinfo : EIATTR_SW_WAR
	.align		4
.L_23:
        /*0074*/ 	.byte	0x04, 0x36
        /*0076*/ 	.short	(.L_25 - .L_24)
.L_24:
        /*0078*/ 	.word	0x00000008
.L_25:


//--------------------- .nv.callgraph             --------------------------
	.section	.nv.callgraph,"",@"SHT_CUDA_CALLGRAPH"
	.align	4
	.sectionentsize	8
	.align		4
        /*0000*/ 	.word	0x00000000
	.align		4
        /*0004*/ 	.word	0xffffffff
	.align		4
        /*0008*/ 	.word	0x00000000
	.align		4
        /*000c*/ 	.word	0xfffffffe
	.align		4
        /*0010*/ 	.word	0x00000000
	.align		4
        /*0014*/ 	.word	0xfffffffd
	.align		4
        /*0018*/ 	.word	0x00000000
	.align		4
        /*001c*/ 	.word	0xfffffffc


//--------------------- .text.triton_poi_fused_clone_5 --------------------------
	.section	.text.triton_poi_fused_clone_5,"ax",@progbits
	.align	128
        .global         triton_poi_fused_clone_5
        .type           triton_poi_fused_clone_5,@function
        .size           triton_poi_fused_clone_5,(.L_x_3 - triton_poi_fused_clone_5)
        .other          triton_poi_fused_clone_5,@"STO_CUDA_ENTRY STV_DEFAULT"
triton_poi_fused_clone_5:
.text.triton_poi_fused_clone_5:
[----:B------:R-:W0:Y:S02]  /*0000*/  LDC R1, c[0x0][0x28] ;  /* 0x00000a00ff017b82 */ /* 0x000e240000000800 */
[----:B------:R-:W1:Y:S01]  /*0010*/  S2R R0, SR_TID.X ;  /* 0x0000000000007919 */ /* 0x000e620000002100 */
[----:B------:R-:W2:Y:S01]  /*0020*/  LDC.64 R4, c[0x0][0x218] ;  /* 0x00008600ff047b82 */ /* 0x000ea20000000a00 */
[----:B------:R-:W-:Y:S01]  /*0030*/  ULDC.64 UR4, c[0x0][0x208] ;  /* 0x0000820000047ab9 */ /* 0x000fe20000000a00 */
[----:B------:R-:W-:Y:S01]  /*0040*/  BSSY B0, `(.L_x_0) ;  /* 0x000001d000007945 */ /* 0x000fe20003800000 */
[----:B------:R-:W3:Y:S01]  /*0050*/  S2R R7, SR_CTAID.X ;  /* 0x0000000000077919 */ /* 0x000ee20000002500 */
[----:B-1----:R-:W-:Y:S02]  /*0060*/  LOP3.LUT R0, R0, 0x7f, RZ, 0xc0, !PT ;  /* 0x0000007f00007812 */ /* 0x002fe400078ec0ff */
[----:B---3--:R-:W-:-:S03]  /*0070*/  SHF.R.S32.HI R2, RZ, 0x18, R7 ;  /* 0x00000018ff027819 */ /* 0x008fc60000011407 */
[----:B------:R-:W-:Y:S01]  /*0080*/  IMAD R7, R7, 0x80, R0 ;  /* 0x0000008007077824 */ /* 0x000fe200078e0200 */
[----:B------:R-:W-:-:S03]  /*0090*/  SGXT R0, R2, 0x1 ;  /* 0x000000010200781a */ /* 0x000fc60000000200 */
[C---:B--2---:R-:W-:Y:S01]  /*00a0*/  IMAD.WIDE R4, R7.reuse, 0x4, R4 ;  /* 0x0000000407047825 */ /* 0x044fe200078e0204 */
[----:B------:R-:W-:Y:S02]  /*00b0*/  ISETP.GE.AND P0, PT, R7, 0x100, PT ;  /* 0x000001000700780c */ /* 0x000fe40003f06270 */
[CC--:B------:R-:W-:Y:S02]  /*00c0*/  LEA.HI R2, R0.reuse, R7.reuse, RZ, 0x4 ;  /* 0x0000000700027211 */ /* 0x0c0fe400078f20ff */
[CC--:B------:R-:W-:Y:S02]  /*00d0*/  LEA.HI R6, R0.reuse, R7.reuse, RZ, 0x2 ;  /* 0x0000000700067211 */ /* 0x0c0fe400078f10ff */
[----:B------:R-:W-:Y:S02]  /*00e0*/  SHF.R.S32.HI R8, RZ, 0x4, R2 ;  /* 0x00000004ff087819 */ /* 0x000fe40000011402 */
[----:B------:R-:W1:Y:S01]  /*00f0*/  LDC.64 R2, c[0x0][0x210] ;  /* 0x00008400ff027b82 */ /* 0x000e620000000a00 */
[----:B------:R-:W-:-:S02]  /*0100*/  LEA.HI R0, R0, R7, RZ, 0x6 ;  /* 0x0000000700007211 */ /* 0x000fc400078f30ff */
[----:B------:R-:W-:Y:S02]  /*0110*/  SHF.R.S32.HI R9, RZ, 0x2, R6 ;  /* 0x00000002ff097819 */ /* 0x000fe40000011406 */
[----:B------:R-:W-:Y:S02]  /*0120*/  LEA.HI R10, R8, R8, RZ, 0x2 ;  /* 0x00000008080a7211 */ /* 0x000fe400078f10ff */
[----:B------:R-:W-:Y:S02]  /*0130*/  LOP3.LUT R12, R0, 0xffffffc0, RZ, 0xc0, !PT ;  /* 0xffffffc0000c7812 */ /* 0x000fe400078ec0ff */
[----:B------:R-:W-:Y:S02]  /*0140*/  LOP3.LUT R6, R6, 0xfffffffc, RZ, 0xc0, !PT ;  /* 0xfffffffc06067812 */ /* 0x000fe400078ec0ff */
[----:B------:R-:W-:Y:S02]  /*0150*/  LEA.HI R0, R9, R9, RZ, 0x2 ;  /* 0x0000000909007211 */ /* 0x000fe400078f10ff */
[----:B------:R-:W-:-:S02]  /*0160*/  LOP3.LUT R11, R10, 0x3ffffffc, RZ, 0xc0, !PT ;  /* 0x3ffffffc0a0b7812 */ /* 0x000fc400078ec0ff */
[----:B------:R-:W-:Y:S01]  /*0170*/  IADD3 R6, R12, R7, -R6 ;  /* 0x000000070c067210 */ /* 0x000fe20007ffe806 */
[----:B------:R-:W-:Y:S01]  /*0180*/  IMAD.MOV.U32 R7, RZ, RZ, RZ ;  /* 0x000000ffff077224 */ /* 0x000fe200078e00ff */
[----:B------:R-:W-:Y:S01]  /*0190*/  LOP3.LUT R0, R0, 0xffffffc, RZ, 0xc0, !PT ;  /* 0x0ffffffc00007812 */ /* 0x000fe200078ec0ff */
[----:B------:R-:W-:-:S04]  /*01a0*/  IMAD.IADD R11, R8, 0x1, -R11 ;  /* 0x00000001080b7824 */ /* 0x000fc800078e0a0b */
[----:B------:R-:W-:Y:S02]  /*01b0*/  IMAD.IADD R0, R9, 0x1, -R0 ;  /* 0x0000000109007824 */ /* 0x000fe400078e0a00 */
[----:B------:R-:W-:-:S04]  /*01c0*/  IMAD R11, R11, 0x4, R6 ;  /* 0x000000040b0b7824 */ /* 0x000fc800078e0206 */
[----:B------:R-:W-:-:S04]  /*01d0*/  IMAD R11, R0, 0x10, R11 ;  /* 0x00000010000b7824 */ /* 0x000fc800078e020b */
[----:B-1----:R-:W-:Y:S01]  /*01e0*/  IMAD.WIDE R2, R11, 0x4, R2 ;  /* 0x000000040b027825 */ /* 0x002fe200078e0202 */
[----:B------:R-:W-:Y:S06]  /*01f0*/  @P0 BRA `(.L_x_1) ;  /* 0x0000000000040947 */ /* 0x000fec0003800000 */
[----:B------:R1:W5:Y:S02]  /*0200*/  LDG.E R7, desc[UR4][R2.64] ;  /* 0x0000000402077981 */ /* 0x000364000c1e1900 */
.L_x_1:
[----:B------:R-:W-:Y:S05]  /*0210*/  BSYNC B0 ;  /* 0x0000000000007941 */ /* 0x000fea0003800000 */
.L_x_0:
[----:B------:R-:W-:Y:S05]  /*0220*/  @P0 EXIT ;  /* 0x000000000000094d */ /* 0x000fea0003800000 */
[----:B-----5:R-:W-:Y:S01]  /*0230*/  STG.E desc[UR4][R4.64], R7 ;  /* 0x0000000704007986 */ /* 0x020fe2000c101904 */
[----:B------:R-:W-:Y:S05]  /*0240*/  EXIT ;  /* 0x000000000000794d */ /* 0x000fea0003800000 */
.L_x_2:
[----:B------:R-:W-:-:S00]  /*0250*/  BRA `(.L_x_2) ;  /* 0xfffffffc00fc7947 */ /* 0x000fc0000383ffff */
[----:B------:R-:W-:-:S00]  /*0260*/  NOP ;  /* 0x0000000000007918 */ /* 0x000fc00000000000 */
        /* <DEDUP_REMOVED lines=9> */
.L_x_3:


//--------------------- .nv.constant0.triton_poi_fused_clone_5 --------------------------
	.section	.nv.constant0.triton_poi_fused_clone_5,"a",@progbits
	.sectionflags	@""
	.align	4
.nv.constant0.triton_poi_fused_clone_5:
	.zero		548
